//
// Generated by NVIDIA NVVM Compiler
//
// Compiler Build ID: CL-36424714
// Cuda compilation tools, release 13.0, V13.0.88
// Based on NVVM 20.0.0
//

.version 9.0
.target sm_100
.address_size 64

	// .globl	backwardSquaredLossKernel

.visible .entry backwardSquaredLossKernel(
	.param .u32 backwardSquaredLossKernel_param_0,
	.param .u64 .ptr .align 1 backwardSquaredLossKernel_param_1,
	.param .u64 .ptr .align 1 backwardSquaredLossKernel_param_2,
	.param .u64 .ptr .align 1 backwardSquaredLossKernel_param_3
)
{
	.reg .pred 	%p<2>;
	.reg .b32 	%r<6>;
	.reg .b32 	%f<4>;
	.reg .b64 	%rd<11>;

	ld.param.u32 	%r2, [backwardSquaredLossKernel_param_0];
	ld.param.u64 	%rd1, [backwardSquaredLossKernel_param_1];
	ld.param.u64 	%rd2, [backwardSquaredLossKernel_param_2];
	ld.param.u64 	%rd3, [backwardSquaredLossKernel_param_3];
	mov.u32 	%r3, %ctaid.x;
	mov.u32 	%r4, %ntid.x;
	mov.u32 	%r5, %tid.x;
	mad.lo.s32 	%r1, %r3, %r4, %r5;
	setp.ge.s32 	%p1, %r1, %r2;
	@%p1 bra 	$L__BB0_2;
	cvta.to.global.u64 	%rd4, %rd1;
	cvta.to.global.u64 	%rd5, %rd2;
	cvta.to.global.u64 	%rd6, %rd3;
	mul.wide.s32 	%rd7, %r1, 4;
	add.s64 	%rd8, %rd4, %rd7;
	ld.global.f32 	%f1, [%rd8];
	add.s64 	%rd9, %rd5, %rd7;
	ld.global.f32 	%f2, [%rd9];
	sub.f32 	%f3, %f1, %f2;
	add.s64 	%rd10, %rd6, %rd7;
	st.global.f32 	[%rd10], %f3;
$L__BB0_2:
	ret;

}


// ===== COMPILED SASS (sm_100) =====

	.target	sm_100

	.elftype	@"ET_EXEC"


//--------------------- .note.nv.tkinfo           --------------------------
	.section	.note.nv.tkinfo,"",@"SHT_NOTE"
	.sectionflags	@"SHF_NOTE_NV_TKINFO"
	.tkinfo
        /*0018*/ 	.word	0x00000002
        /*0030*/ 	.string	""
        /*0030*/ 	.string	"ptxas"
        /*0030*/ 	.string	"Cuda compilation tools, release 13.0, V13.0.88"
        /*0030*/ 	.string	"Build cuda_13.0.r13.0/compiler.36424714_0"
        /*0030*/ 	.string	"-arch sm_100 -m 64 "



//--------------------- .note.nv.cuinfo           --------------------------
	.section	.note.nv.cuinfo,"",@"SHT_NOTE"
	.sectionflags	@"SHF_NOTE_NV_CUINFO"
        /*0018*/ 	.short	0x0002
        /*001a*/ 	.short	0x0064
        /*001c*/ 	.short	0x0082
	.zero		2


//--------------------- .nv.info                  --------------------------
	.section	.nv.info,"",@"SHT_CUDA_INFO"
	.align	4


	//----- nvinfo : EIATTR_REGCOUNT
	.align		4
        /*0000*/ 	.byte	0x04, 0x2f
        /*0002*/ 	.short	(.L_1 - .L_0)
	.align		4
.L_0:
        /*0004*/ 	.word	index@(backwardSquaredLossKernel)
        /*0008*/ 	.word	0x0000000c


	//----- nvinfo : EIATTR_FRAME_SIZE
	.align		4
.L_1:
        /*000c*/ 	.byte	0x04, 0x11
        /*000e*/ 	.short	(.L_3 - .L_2)
	.align		4
.L_2:
        /*0010*/ 	.word	index@(backwardSquaredLossKernel)
        /*0014*/ 	.word	0x00000000


	//----- nvinfo : EIATTR_MIN_STACK_SIZE
	.align		4
.L_3:
        /*0018*/ 	.byte	0x04, 0x12
        /*001a*/ 	.short	(.L_5 - .L_4)
	.align		4
.L_4:
        /*001c*/ 	.word	index@(backwardSquaredLossKernel)
        /*0020*/ 	.word	0x00000000
.L_5:


//--------------------- .nv.compat                --------------------------
	.section	.nv.compat,"",@"SHT_CUDA_COMPAT_INFO"
	.align	4
        /*0000*/ 	.byte	0x02, 0x09, 0x00, 0x00, 0x02, 0x02, 0x01, 0x00, 0x02, 0x05, 0x05, 0x00, 0x03, 0x07, 0x01, 0x01
        /*0010*/ 	.byte	0x02, 0x03, 0x00, 0x00, 0x02, 0x06, 0x01, 0x00, 0x04, 0x0b, 0x08, 0x00, 0x09, 0x00, 0x00, 0x00
        /*0020*/ 	.byte	0x00, 0x00, 0x00, 0x00


//--------------------- .nv.info.backwardSquaredLossKernel --------------------------
	.section	.nv.info.backwardSquaredLossKernel,"",@"SHT_CUDA_INFO"
	.sectionflags	@""
	.align	4


	//----- nvinfo : EIATTR_CUDA_API_VERSION
	.align		4
        /*0000*/ 	.byte	0x04, 0x37
        /*0002*/ 	.short	(.L_7 - .L_6)
.L_6:
        /*0004*/ 	.word	0x00000082


	//----- nvinfo : EIATTR_KPARAM_INFO
	.align		4
.L_7:
        /*0008*/ 	.byte	0x04, 0x17
        /*000a*/ 	.short	(.L_9 - .L_8)
.L_8:
        /*000c*/ 	.word	0x00000000
        /*0010*/ 	.short	0x0003
        /*0012*/ 	.short	0x0018
        /*0014*/ 	.byte	0x00, 0xf5, 0x21, 0x00


	//----- nvinfo : EIATTR_KPARAM_INFO
	.align		4
.L_9:
        /*0018*/ 	.byte	0x04, 0x17
        /*001a*/ 	.short	(.L_11 - .L_10)
.L_10:
        /*001c*/ 	.word	0x00000000
        /*0020*/ 	.short	0x0002
        /*0022*/ 	.short	0x0010
        /*0024*/ 	.byte	0x00, 0xf5, 0x21, 0x00


	//----- nvinfo : EIATTR_KPARAM_INFO
	.align		4
.L_11:
        /*0028*/ 	.byte	0x04, 0x17
        /*002a*/ 	.short	(.L_13 - .L_12)
.L_12:
        /*002c*/ 	.word	0x00000000
        /*0030*/ 	.short	0x0001
        /*0032*/ 	.short	0x0008
        /*0034*/ 	.byte	0x00, 0xf5, 0x21, 0x00


	//----- nvinfo : EIATTR_KPARAM_INFO
	.align		4
.L_13:
        /*0038*/ 	.byte	0x04, 0x17
        /*003a*/ 	.short	(.L_15 - .L_14)
.L_14:
        /*003c*/ 	.word	0x00000000
        /*0040*/ 	.short	0x0000
        /*0042*/ 	.short	0x0000
        /*0044*/ 	.byte	0x00, 0xf0, 0x11, 0x00


	//----- nvinfo : EIATTR_SPARSE_MMA_MASK
	.align		4
.L_15:
        /*0048*/ 	.byte	0x03, 0x50
        /*004a*/ 	.short	0x0000


	//----- nvinfo : EIATTR_MAXREG_COUNT
	.align		4
        /*004c*/ 	.byte	0x03, 0x1b
        /*004e*/ 	.short	0x00ff


	//----- nvinfo : EIATTR_MERCURY_ISA_VERSION
	.align		4
        /*0050*/ 	.byte	0x03, 0x5f
        /*0052*/ 	.short	0x0101


	//----- nvinfo : EIATTR_VRC_CTA_INIT_COUNT
	.align		4
        /*0054*/ 	.byte	0x02, 0x4a
	.zero		1
	.zero		1


	//----- nvinfo : EIATTR_EXIT_INSTR_OFFSETS
	.align		4
        /*0058*/ 	.byte	0x04, 0x1c
        /*005a*/ 	.short	(.L_17 - .L_16)


	//   ....[0]....
.L_16:
        /*005c*/ 	.word	0x00000070


	//   ....[1]....
        /*0060*/ 	.word	0x00000130


	//----- nvinfo : EIATTR_CBANK_PARAM_SIZE
	.align		4
.L_17:
        /*0064*/ 	.byte	0x03, 0x19
        /*0066*/ 	.short	0x0020


	//----- nvinfo : EIATTR_PARAM_CBANK
	.align		4
        /*0068*/ 	.byte	0x04, 0x0a
        /*006a*/ 	.short	(.L_19 - .L_18)
	.align		4
.L_18:
        /*006c*/ 	.word	index@(.nv.constant0.backwardSquaredLossKernel)
        /*0070*/ 	.short	0x0380
        /*0072*/ 	.short	0x0020


	//----- nvinfo : EIATTR_SW_WAR
	.align		4
.L_19:
        /*0074*/ 	.byte	0x04, 0x36
        /*0076*/ 	.short	(.L_21 - .L_20)
.L_20:
        /*0078*/ 	.word	0x00000008
.L_21:


//--------------------- .nv.callgraph             --------------------------
	.section	.nv.callgraph,"",@"SHT_CUDA_CALLGRAPH"
	.align	4
	.sectionentsize	8
	.align		4
        /*0000*/ 	.word	0x00000000
	.align		4
        /*0004*/ 	.word	0xffffffff
	.align		4
        /*0008*/ 	.word	0x00000000
	.align		4
        /*000c*/ 	.word	0xfffffffe
	.align		4
        /*0010*/ 	.word	0x00000000
	.align		4
        /*0014*/ 	.word	0xfffffffd
	.align		4
        /*0018*/ 	.word	0x00000000
	.align		4
        /*001c*/ 	.word	0xfffffffc


//--------------------- .text.backwardSquaredLossKernel --------------------------
	.section	.text.backwardSquaredLossKernel,"ax",@progbits
	.align	128
        .global         backwardSquaredLossKernel
        .type           backwardSquaredLossKernel,@function
        .size           backwardSquaredLossKernel,(.L_x_1 - backwardSquaredLossKernel)
        .other          backwardSquaredLossKernel,@"STO_CUDA_ENTRY STV_DEFAULT"
backwardSquaredLossKernel:
.text.backwardSquaredLossKernel:
[----:B------:R-:W-:Y:S01]  /*0000*/  LDC R1, c[0x0][0x37c] ;  /* 0x0000df00ff017b82 */ /* 0x000fe20000000800 */
[----:B------:R-:W0:Y:S07]  /*0010*/  S2R R0, SR_TID.X ;  /* 0x0000000000007919 */ /* 0x000e2e0000002100 */
[----:B------:R-:W0:Y:S01]  /*0020*/  S2UR UR4, SR_CTAID.X ;  /* 0x00000000000479c3 */ /* 0x000e220000002500 */
[----:B------:R-:W1:Y:S07]  /*0030*/  LDCU UR5, c[0x0][0x380] ;  /* 0x00007000ff0577ac */ /* 0x000e6e0008000800 */
[----:B------:R-:W0:Y:S02]  /*0040*/  LDC R9, c[0x0][0x360] ;  /* 0x0000d800ff097b82 */ /* 0x000e240000000800 */
[----:B0-----:R-:W-:-:S05]  /*0050*/  IMAD R9, R9, UR4, R0 ;  /* 0x0000000409097c24 */ /* 0x001fca000f8e0200 */
[----:B-1----:R-:W-:-:S13]  /*0060*/  ISETP.GE.AND P0, PT, R9, UR5, PT ;  /* 0x0000000509007c0c */ /* 0x002fda000bf06270 */
[----:B------:R-:W-:Y:S05]  /*0070*/  @P0 EXIT ;  /* 0x000000000000094d */ /* 0x000fea0003800000 */
[----:B------:R-:W0:Y:S01]  /*0080*/  LDC.64 R2, c[0x0][0x388] ;  /* 0x0000e200ff027b82 */ /* 0x000e220000000a00 */
[----:B------:R-:W1:Y:S07]  /*0090*/  LDCU.64 UR4, c[0x0][0x358] ;  /* 0x00006b00ff0477ac */ /* 0x000e6e0008000a00 */
[----:B------:R-:W2:Y:S08]  /*00a0*/  LDC.64 R4, c[0x0][0x390] ;  /* 0x0000e400ff047b82 */ /* 0x000eb00000000a00 */
[----:B------:R-:W3:Y:S01]  /*00b0*/  LDC.64 R6, c[0x0][0x398] ;  /* 0x0000e600ff067b82 */ /* 0x000ee20000000a00 */
[----:B0-----:R-:W-:-:S06]  /*00c0*/  IMAD.WIDE R2, R9, 0x4, R2 ;  /* 0x0000000409027825 */ /* 0x001fcc00078e0202 */
[----:B-1----:R-:W4:Y:S01]  /*00d0*/  LDG.E R2, desc[UR4][R2.64] ;  /* 0x0000000402027981 */ /* 0x002f22000c1e1900 */
[----:B--2---:R-:W-:-:S06]  /*00e0*/  IMAD.WIDE R4, R9, 0x4, R4 ;  /* 0x0000000409047825 */ /* 0x004fcc00078e0204 */
[----:B------:R-:W4:Y:S01]  /*00f0*/  LDG.E R5, desc[UR4][R4.64] ;  /* 0x0000000404057981 */ /* 0x000f22000c1e1900 */
[----:B---3--:R-:W-:-:S04]  /*0100*/  IMAD.WIDE R6, R9, 0x4, R6 ;  /* 0x0000000409067825 */ /* 0x008fc800078e0206 */
[----:B----4-:R-:W-:-:S05]  /*0110*/  FADD R9, R2, -R5 ;  /* 0x8000000502097221 */ /* 0x010fca0000000000 */
[----:B------:R-:W-:Y:S01]  /*0120*/  STG.E desc[UR4][R6.64], R9 ;  /* 0x0000000906007986 */ /* 0x000fe2000c101904 */
[----:B------:R-:W-:Y:S05]  /*0130*/  EXIT ;  /* 0x000000000000794d */ /* 0x000fea0003800000 */
.L_x_0:
[----:B------:R-:W-:-:S00]  /*0140*/  BRA `(.L_x_0) ;  /* 0xfffffffc00fc7947 */ /* 0x000fc0000383ffff */
[----:B------:R-:W-:-:S00]  /*0150*/  NOP ;  /* 0x0000000000007918 */ /* 0x000fc00000000000 */
        /* <DEDUP_REMOVED lines=10> */
.L_x_1:


//--------------------- .nv.shared.reserved.0     --------------------------
	.section	.nv.shared.reserved.0,"aw",@nobits
	.weak		__nv_reservedSMEM_offset_0_alias
	.size		__nv_reservedSMEM_offset_0_alias, 0, 64
	.other		__nv_reservedSMEM_offset_0_alias,@"STO_CUDA_RESERVED_SHARED STV_DEFAULT"
__nv_reservedSMEM_offset_0_alias:
	.zero		0
	.zero		64


//--------------------- .nv.constant0.backwardSquaredLossKernel --------------------------
	.section	.nv.constant0.backwardSquaredLossKernel,"a",@progbits
	.sectionflags	@""
	.align	4
.nv.constant0.backwardSquaredLossKernel:
	.zero		928


//--------------------- SYMBOLS --------------------------

	.type		.nv.reservedSmem.offset0,@object
	.size		.nv.reservedSmem.offset0,0x4
